	.headerflags	@"EF_CUDA_TEXMODE_UNIFIED EF_CUDA_64BIT_ADDRESS EF_CUDA_ACCELERATORS EF_CUDA_SM90 EF_CUDA_VIRTUAL_SM(EF_CUDA_SM90)"
	.elftype	@"ET_EXEC"


//--------------------- .nv.info                  --------------------------
	.section	.nv.info,"",@"SHT_CUDA_INFO"
	.align	4


	//----- nvinfo : EIATTR_REGCOUNT
	.align		4
        /*0000*/ 	.byte	0x04, 0x2f
        /*0002*/ 	.short	(.L_1 - .L_0)
	.align		4
.L_0:
        /*0004*/ 	.word	index@(triton_poi_fused_relu_threshold_backward_0)
        /*0008*/ 	.word	0x0000000e


	//----- nvinfo : EIATTR_MIN_STACK_SIZE
	.align		4
.L_1:
        /*000c*/ 	.byte	0x04, 0x12
        /*000e*/ 	.short	(.L_3 - .L_2)
	.align		4
.L_2:
        /*0010*/ 	.word	index@(triton_poi_fused_relu_threshold_backward_0)
        /*0014*/ 	.word	0x00000000


	//----- nvinfo : EIATTR_FRAME_SIZE
	.align		4
.L_3:
        /*0018*/ 	.byte	0x04, 0x11
        /*001a*/ 	.short	(.L_5 - .L_4)
	.align		4
.L_4:
        /*001c*/ 	.word	index@(triton_poi_fused_relu_threshold_backward_0)
        /*0020*/ 	.word	0x00000000


	//----- nvinfo : EIATTR_MIN_STACK_SIZE
	.align		4
.L_5:
        /*0024*/ 	.byte	0x04, 0x12
        /*0026*/ 	.short	(.L_7 - .L_6)
	.align		4
.L_6:
        /*0028*/ 	.word	index@(triton_poi_fused_relu_threshold_backward_0)
        /*002c*/ 	.word	0x00000000
.L_7:


//--------------------- .nv.info.triton_poi_fused_relu_threshold_backward_0 --------------------------
	.section	.nv.info.triton_poi_fused_relu_threshold_backward_0,"",@"SHT_CUDA_INFO"
	.sectionflags	@""
	.align	4


	//----- nvinfo : EIATTR_CUDA_API_VERSION
	.align		4
        /*0000*/ 	.byte	0x04, 0x37
        /*0002*/ 	.short	(.L_9 - .L_8)
.L_8:
        /*0004*/ 	.word	0x0000007c


	//----- nvinfo : EIATTR_KPARAM_INFO
	.align		4
.L_9:
        /*0008*/ 	.byte	0x04, 0x17
        /*000a*/ 	.short	(.L_11 - .L_10)
.L_10:
        /*000c*/ 	.word	0x00000000
        /*0010*/ 	.short	0x0003
        /*0012*/ 	.short	0x0018
        /*0014*/ 	.byte	0x00, 0xf0, 0x11, 0x00


	//----- nvinfo : EIATTR_KPARAM_INFO
	.align		4
.L_11:
        /*0018*/ 	.byte	0x04, 0x17
        /*001a*/ 	.short	(.L_13 - .L_12)
.L_12:
        /*001c*/ 	.word	0x00000000
        /*0020*/ 	.short	0x0002
        /*0022*/ 	.short	0x0010
        /*0024*/ 	.byte	0x00, 0xf4, 0x21, 0x00


	//----- nvinfo : EIATTR_KPARAM_INFO
	.align		4
.L_13:
        /*0028*/ 	.byte	0x04, 0x17
        /*002a*/ 	.short	(.L_15 - .L_14)
.L_14:
        /*002c*/ 	.word	0x00000000
        /*0030*/ 	.short	0x0001
        /*0032*/ 	.short	0x0008
        /*0034*/ 	.byte	0x00, 0xf4, 0x21, 0x00


	//----- nvinfo : EIATTR_KPARAM_INFO
	.align		4
.L_15:
        /*0038*/ 	.byte	0x04, 0x17
        /*003a*/ 	.short	(.L_17 - .L_16)
.L_16:
        /*003c*/ 	.word	0x00000000
        /*0040*/ 	.short	0x0000
        /*0042*/ 	.short	0x0000
        /*0044*/ 	.byte	0x00, 0xf4, 0x21, 0x00


	//----- nvinfo : EIATTR_SPARSE_MMA_MASK
	.align		4
.L_17:
        /*0048*/ 	.byte	0x03, 0x50
        /*004a*/ 	.short	0x0000


	//----- nvinfo : EIATTR_MAXREG_COUNT
	.align		4
        /*004c*/ 	.byte	0x03, 0x1b
        /*004e*/ 	.short	0x00ff


	//----- nvinfo : EIATTR_EXIT_INSTR_OFFSETS
	.align		4
        /*0050*/ 	.byte	0x04, 0x1c
        /*0052*/ 	.short	(.L_19 - .L_18)


	//   ....[0]....
.L_18:
        /*0054*/ 	.word	0x000001d0


	//   ....[1]....
        /*0058*/ 	.word	0x000001f0


	//----- nvinfo : EIATTR_REQNTID
	.align		4
.L_19:
        /*005c*/ 	.byte	0x04, 0x10
        /*005e*/ 	.short	(.L_21 - .L_20)
.L_20:
        /*0060*/ 	.word	0x00000020
        /*0064*/ 	.word	0x00000001
        /*0068*/ 	.word	0x00000001


	//----- nvinfo : EIATTR_CBANK_PARAM_SIZE
	.align		4
.L_21:
        /*006c*/ 	.byte	0x03, 0x19
        /*006e*/ 	.short	0x001c


	//----- nvinfo : EIATTR_PARAM_CBANK
	.align		4
        /*0070*/ 	.byte	0x04, 0x0a
        /*0072*/ 	.short	(.L_23 - .L_22)
	.align		4
.L_22:
        /*0074*/ 	.word	index@(.nv.constant0.triton_poi_fused_relu_threshold_backward_0)
        /*0078*/ 	.short	0x0210
        /*007a*/ 	.short	0x001c


	//----- nvinfo : EIATTR_SW_WAR
	.align		4
.L_23:
        /*007c*/ 	.byte	0x04, 0x36
        /*007e*/ 	.short	(.L_25 - .L_24)
.L_24:
        /*0080*/ 	.word	0x00000008
.L_25:


//--------------------- .nv.callgraph             --------------------------
	.section	.nv.callgraph,"",@"SHT_CUDA_CALLGRAPH"
	.align	4
	.sectionentsize	8
	.align		4
        /*0000*/ 	.word	0x00000000
	.align		4
        /*0004*/ 	.word	0xffffffff
	.align		4
        /*0008*/ 	.word	0x00000000
	.align		4
        /*000c*/ 	.word	0xfffffffe
	.align		4
        /*0010*/ 	.word	0x00000000
	.align		4
        /*0014*/ 	.word	0xfffffffd
	.align		4
        /*0018*/ 	.word	0x00000000
	.align		4
        /*001c*/ 	.word	0xfffffffc


//--------------------- .text.triton_poi_fused_relu_threshold_backward_0 --------------------------
	.section	.text.triton_poi_fused_relu_threshold_backward_0,"ax",@progbits
	.align	128
        .global         triton_poi_fused_relu_threshold_backward_0
        .type           triton_poi_fused_relu_threshold_backward_0,@function
        .size           triton_poi_fused_relu_threshold_backward_0,(.L_x_1 - triton_poi_fused_relu_threshold_backward_0)
        .other          triton_poi_fused_relu_threshold_backward_0,@"STO_CUDA_ENTRY STV_DEFAULT"
triton_poi_fused_relu_threshold_backward_0:
.text.triton_poi_fused_relu_threshold_backward_0:
[----:B------:R-:W0:Y:S02]  /*0000*/  LDC R1, c[0x0][0x28] ;  /* 0x00000a00ff017b82 */ /* 0x000e240000000800 */
[----:B------:R-:W1:Y:S01]  /*0010*/  S2R R0, SR_TID.X ;  /* 0x0000000000007919 */ /* 0x000e620000002100 */
[----:B------:R-:W2:Y:S01]  /*0020*/  LDC.64 R2, c[0x0][0x210] ;  /* 0x00008400ff027b82 */ /* 0x000ea20000000a00 */
[----:B------:R-:W-:Y:S01]  /*0030*/  CS2R R8, SRZ ;  /* 0x0000000000087805 */ /* 0x000fe2000001ff00 */
[----:B------:R-:W-:Y:S01]  /*0040*/  ULDC.64 UR4, c[0x0][0x208] ;  /* 0x0000820000047ab9 */ /* 0x000fe20000000a00 */
[----:B------:R-:W3:Y:S01]  /*0050*/  S2R R7, SR_CTAID.X ;  /* 0x0000000000077919 */ /* 0x000ee20000002500 */
[----:B------:R-:W-:-:S04]  /*0060*/  ULDC.64 UR6, c[0x0][0x220] ;  /* 0x0000880000067ab9 */ /* 0x000fc80000000a00 */
[----:B------:R-:W4:Y:S01]  /*0070*/  LDC.64 R4, c[0x0][0x218] ;  /* 0x00008600ff047b82 */ /* 0x000f220000000a00 */
[----:B-1----:R-:W-:Y:S01]  /*0080*/  IMAD.SHL.U32 R0, R0, 0x2, RZ ;  /* 0x0000000200007824 */ /* 0x002fe200078e00ff */
[----:B----4-:R-:W4:Y:S04]  /*0090*/  LDG.E R4, desc[UR4][R4.64] ;  /* 0x0000000404047981 */ /* 0x010f28000c1e1900 */
[----:B------:R-:W-:-:S05]  /*00a0*/  LOP3.LUT R0, R0, 0x3e, RZ, 0xc0, !PT ;  /* 0x0000003e00007812 */ /* 0x000fca00078ec0ff */
[----:B---3--:R-:W-:-:S04]  /*00b0*/  IMAD R7, R7, 0x40, R0 ;  /* 0x0000004007077824 */ /* 0x008fc800078e0200 */
[C---:B--2---:R-:W-:Y:S01]  /*00c0*/  IMAD.WIDE R2, R7.reuse, 0x4, R2 ;  /* 0x0000000407027825 */ /* 0x044fe200078e0202 */
[----:B------:R-:W-:-:S13]  /*00d0*/  ISETP.GE.AND P0, PT, R7, 0x40, PT ;  /* 0x000000400700780c */ /* 0x000fda0003f06270 */
[----:B------:R-:W4:Y:S02]  /*00e0*/  @!P0 LDG.E.64 R8, desc[UR4][R2.64] ;  /* 0x0000000402088981 */ /* 0x000f24000c1e1b00 */
[C---:B----4-:R-:W-:Y:S01]  /*00f0*/  FSETP.GEU.AND P2, PT, R4.reuse, -R8, PT ;  /* 0x800000080400720b */ /* 0x050fe20003f4e000 */
[C---:B------:R-:W-:Y:S01]  /*0100*/  FADD R8, R4.reuse, R8 ;  /* 0x0000000804087221 */ /* 0x040fe20000000000 */
[C---:B------:R-:W-:Y:S01]  /*0110*/  FADD R0, R4.reuse, R9 ;  /* 0x0000000904007221 */ /* 0x040fe20000000000 */
[----:B------:R-:W-:-:S03]  /*0120*/  FSETP.GEU.AND P1, PT, R4, -R9, PT ;  /* 0x800000090400720b */ /* 0x000fc60003f2e000 */
[----:B------:R-:W-:Y:S02]  /*0130*/  FSEL R10, R8, RZ, P2 ;  /* 0x000000ff080a7208 */ /* 0x000fe40001000000 */
[----:B------:R-:W-:Y:S02]  /*0140*/  FSEL R11, R0, RZ, P1 ;  /* 0x000000ff000b7208 */ /* 0x000fe40000800000 */
[----:B------:R-:W-:Y:S02]  /*0150*/  FSETP.GTU.AND P3, PT, R10, RZ, PT ;  /* 0x000000ff0a00720b */ /* 0x000fe40003f6c000 */
[----:B------:R-:W-:Y:S02]  /*0160*/  FSETP.GTU.AND P2, PT, R11, RZ, PT ;  /* 0x000000ff0b00720b */ /* 0x000fe40003f4c000 */
[----:B------:R-:W-:Y:S02]  /*0170*/  IADD3 R4, P1, R7, UR6, RZ ;  /* 0x0000000607047c10 */ /* 0x000fe4000ff3e0ff */
[----:B------:R-:W-:-:S02]  /*0180*/  SEL R0, RZ, 0x1, P3 ;  /* 0x00000001ff007807 */ /* 0x000fc40001800000 */
[----:B------:R-:W-:Y:S01]  /*0190*/  SEL R9, RZ, 0x100, P2 ;  /* 0x00000100ff097807 */ /* 0x000fe20001000000 */
[----:B------:R1:W-:Y:S01]  /*01a0*/  @!P0 STG.E.64 desc[UR4][R2.64], R10 ;  /* 0x0000000a02008986 */ /* 0x0003e2000c101b04 */
[----:B------:R-:W-:-:S03]  /*01b0*/  LEA.HI.X.SX32 R5, R7, UR7, 0x1, P1 ;  /* 0x0000000707057c11 */ /* 0x000fc600088f0eff */
[----:B------:R-:W-:Y:S01]  /*01c0*/  IMAD.IADD R9, R0, 0x1, R9 ;  /* 0x0000000100097824 */ /* 0x000fe200078e0209 */
[----:B------:R-:W-:Y:S06]  /*01d0*/  @P0 EXIT ;  /* 0x000000000000094d */ /* 0x000fec0003800000 */
[----:B------:R-:W-:Y:S01]  /*01e0*/  STG.E.U16 desc[UR4][R4.64], R9 ;  /* 0x0000000904007986 */ /* 0x000fe2000c101504 */
[----:B------:R-:W-:Y:S05]  /*01f0*/  EXIT ;  /* 0x000000000000794d */ /* 0x000fea0003800000 */
.L_x_0:
[----:B------:R-:W-:-:S00]  /*0200*/  BRA `(.L_x_0) ;  /* 0xfffffffc00fc7947 */ /* 0x000fc0000383ffff */
[----:B------:R-:W-:-:S00]  /*0210*/  NOP ;  /* 0x0000000000007918 */ /* 0x000fc00000000000 */
        /* <DEDUP_REMOVED lines=14> */
.L_x_1:


//--------------------- .nv.constant0.triton_poi_fused_relu_threshold_backward_0 --------------------------
	.section	.nv.constant0.triton_poi_fused_relu_threshold_backward_0,"a",@progbits
	.sectionflags	@""
	.align	4
.nv.constant0.triton_poi_fused_relu_threshold_backward_0:
	.zero		556
